//
// Generated by NVIDIA NVVM Compiler
//
// Compiler Build ID: CL-36424714
// Cuda compilation tools, release 13.0, V13.0.88
// Based on NVVM 20.0.0
//

.version 9.0
.target sm_100
.address_size 64

	// .globl	_Z1fPciS_iS_

.visible .entry _Z1fPciS_iS_(
	.param .u64 .ptr .align 1 _Z1fPciS_iS__param_0,
	.param .u32 _Z1fPciS_iS__param_1,
	.param .u64 .ptr .align 1 _Z1fPciS_iS__param_2,
	.param .u32 _Z1fPciS_iS__param_3,
	.param .u64 .ptr .align 1 _Z1fPciS_iS__param_4
)
{
	.reg .pred 	%p<8>;
	.reg .b16 	%rs<16>;
	.reg .b32 	%r<12>;
	.reg .b64 	%rd<39>;

	ld.param.u64 	%rd21, [_Z1fPciS_iS__param_0];
	ld.param.u32 	%r3, [_Z1fPciS_iS__param_1];
	ld.param.u64 	%rd20, [_Z1fPciS_iS__param_2];
	ld.param.u32 	%r2, [_Z1fPciS_iS__param_3];
	ld.param.u64 	%rd22, [_Z1fPciS_iS__param_4];
	cvta.to.global.u64 	%rd1, %rd22;
	cvta.to.global.u64 	%rd2, %rd21;
	mov.u32 	%r4, %ctaid.x;
	mov.u32 	%r5, %ntid.x;
	mov.u32 	%r6, %tid.x;
	mad.lo.s32 	%r1, %r4, %r5, %r6;
	mov.u32 	%r7, %nctaid.x;
	mul.lo.s32 	%r8, %r5, %r7;
	add.s32 	%r9, %r8, %r3;
	add.s32 	%r10, %r9, -1;
	div.s32 	%r11, %r10, %r8;
	cvt.s64.s32 	%rd3, %r11;
	mul.wide.s32 	%rd4, %r11, %r1;
	setp.lt.s32 	%p1, %r11, 1;
	cvt.s64.s32 	%rd5, %r3;
	setp.ge.s64 	%p2, %rd4, %rd5;
	or.pred  	%p3, %p1, %p2;
	@%p3 bra 	$L__BB0_7;
	cvt.s64.s32 	%rd23, %r1;
	cvta.to.global.u64 	%rd24, %rd20;
	add.s64 	%rd6, %rd24, %rd23;
	add.s64 	%rd25, %rd4, %rd3;
	min.s64 	%rd7, %rd25, %rd5;
	add.s64 	%rd26, %rd4, 1;
	max.s64 	%rd8, %rd7, %rd26;
	sub.s64 	%rd27, %rd8, %rd4;
	and.b64  	%rd9, %rd27, 3;
	setp.eq.s64 	%p4, %rd9, 0;
	mov.u64 	%rd37, %rd4;
	@%p4 bra 	$L__BB0_4;
	cvt.s64.s32 	%rd28, %r2;
	add.s64 	%rd10, %rd1, %rd28;
	neg.s64 	%rd35, %rd9;
	mov.u64 	%rd37, %rd4;
$L__BB0_3:
	.pragma "nounroll";
	add.s64 	%rd29, %rd2, %rd37;
	ld.global.u8 	%rs1, [%rd29];
	ld.global.u8 	%rs2, [%rd6];
	add.s16 	%rs3, %rs2, %rs1;
	add.s64 	%rd30, %rd10, %rd37;
	st.global.u8 	[%rd30], %rs3;
	add.s64 	%rd37, %rd37, 1;
	add.s64 	%rd35, %rd35, 1;
	setp.ne.s64 	%p5, %rd35, 0;
	@%p5 bra 	$L__BB0_3;
$L__BB0_4:
	sub.s64 	%rd31, %rd4, %rd8;
	setp.gt.u64 	%p6, %rd31, -4;
	@%p6 bra 	$L__BB0_7;
	cvt.s64.s32 	%rd32, %r2;
	add.s64 	%rd17, %rd1, %rd32;
$L__BB0_6:
	add.s64 	%rd33, %rd2, %rd37;
	ld.global.u8 	%rs4, [%rd33];
	ld.global.u8 	%rs5, [%rd6];
	add.s16 	%rs6, %rs5, %rs4;
	add.s64 	%rd34, %rd17, %rd37;
	st.global.u8 	[%rd34], %rs6;
	ld.global.u8 	%rs7, [%rd33+1];
	ld.global.u8 	%rs8, [%rd6];
	add.s16 	%rs9, %rs8, %rs7;
	st.global.u8 	[%rd34+1], %rs9;
	ld.global.u8 	%rs10, [%rd33+2];
	ld.global.u8 	%rs11, [%rd6];
	add.s16 	%rs12, %rs11, %rs10;
	st.global.u8 	[%rd34+2], %rs12;
	ld.global.u8 	%rs13, [%rd33+3];
	ld.global.u8 	%rs14, [%rd6];
	add.s16 	%rs15, %rs14, %rs13;
	st.global.u8 	[%rd34+3], %rs15;
	add.s64 	%rd37, %rd37, 4;
	setp.lt.s64 	%p7, %rd37, %rd7;
	@%p7 bra 	$L__BB0_6;
$L__BB0_7:
	ret;

}


// ===== COMPILED SASS (sm_100) =====

	.target	sm_100

	.elftype	@"ET_EXEC"


//--------------------- .note.nv.tkinfo           --------------------------
	.section	.note.nv.tkinfo,"",@"SHT_NOTE"
	.sectionflags	@"SHF_NOTE_NV_TKINFO"
	.tkinfo
        /*0018*/ 	.word	0x00000002
        /*0030*/ 	.string	""
        /*0030*/ 	.string	"ptxas"
        /*0030*/ 	.string	"Cuda compilation tools, release 13.0, V13.0.88"
        /*0030*/ 	.string	"Build cuda_13.0.r13.0/compiler.36424714_0"
        /*0030*/ 	.string	"-arch sm_100 -m 64 "



//--------------------- .note.nv.cuinfo           --------------------------
	.section	.note.nv.cuinfo,"",@"SHT_NOTE"
	.sectionflags	@"SHF_NOTE_NV_CUINFO"
        /*0018*/ 	.short	0x0002
        /*001a*/ 	.short	0x0064
        /*001c*/ 	.short	0x0082
	.zero		2


//--------------------- .nv.info                  --------------------------
	.section	.nv.info,"",@"SHT_CUDA_INFO"
	.align	4


	//----- nvinfo : EIATTR_REGCOUNT
	.align		4
        /*0000*/ 	.byte	0x04, 0x2f
        /*0002*/ 	.short	(.L_1 - .L_0)
	.align		4
.L_0:
        /*0004*/ 	.word	index@(_Z1fPciS_iS_)
        /*0008*/ 	.word	0x00000014


	//----- nvinfo : EIATTR_FRAME_SIZE
	.align		4
.L_1:
        /*000c*/ 	.byte	0x04, 0x11
        /*000e*/ 	.short	(.L_3 - .L_2)
	.align		4
.L_2:
        /*0010*/ 	.word	index@(_Z1fPciS_iS_)
        /*0014*/ 	.word	0x00000000


	//----- nvinfo : EIATTR_MIN_STACK_SIZE
	.align		4
.L_3:
        /*0018*/ 	.byte	0x04, 0x12
        /*001a*/ 	.short	(.L_5 - .L_4)
	.align		4
.L_4:
        /*001c*/ 	.word	index@(_Z1fPciS_iS_)
        /*0020*/ 	.word	0x00000000
.L_5:


//--------------------- .nv.compat                --------------------------
	.section	.nv.compat,"",@"SHT_CUDA_COMPAT_INFO"
	.align	4
        /*0000*/ 	.byte	0x02, 0x09, 0x00, 0x00, 0x02, 0x02, 0x01, 0x00, 0x02, 0x05, 0x05, 0x00, 0x03, 0x07, 0x01, 0x01
        /*0010*/ 	.byte	0x02, 0x03, 0x00, 0x00, 0x02, 0x06, 0x01, 0x00, 0x04, 0x0b, 0x08, 0x00, 0x09, 0x00, 0x00, 0x00
        /*0020*/ 	.byte	0x00, 0x00, 0x00, 0x00


//--------------------- .nv.info._Z1fPciS_iS_     --------------------------
	.section	.nv.info._Z1fPciS_iS_,"",@"SHT_CUDA_INFO"
	.sectionflags	@""
	.align	4


	//----- nvinfo : EIATTR_CUDA_API_VERSION
	.align		4
        /*0000*/ 	.byte	0x04, 0x37
        /*0002*/ 	.short	(.L_7 - .L_6)
.L_6:
        /*0004*/ 	.word	0x00000082


	//----- nvinfo : EIATTR_KPARAM_INFO
	.align		4
.L_7:
        /*0008*/ 	.byte	0x04, 0x17
        /*000a*/ 	.short	(.L_9 - .L_8)
.L_8:
        /*000c*/ 	.word	0x00000000
        /*0010*/ 	.short	0x0004
        /*0012*/ 	.short	0x0020
        /*0014*/ 	.byte	0x00, 0xf5, 0x21, 0x00


	//----- nvinfo : EIATTR_KPARAM_INFO
	.align		4
.L_9:
        /*0018*/ 	.byte	0x04, 0x17
        /*001a*/ 	.short	(.L_11 - .L_10)
.L_10:
        /*001c*/ 	.word	0x00000000
        /*0020*/ 	.short	0x0003
        /*0022*/ 	.short	0x0018
        /*0024*/ 	.byte	0x00, 0xf0, 0x11, 0x00


	//----- nvinfo : EIATTR_KPARAM_INFO
	.align		4
.L_11:
        /*0028*/ 	.byte	0x04, 0x17
        /*002a*/ 	.short	(.L_13 - .L_12)
.L_12:
        /*002c*/ 	.word	0x00000000
        /*0030*/ 	.short	0x0002
        /*0032*/ 	.short	0x0010
        /*0034*/ 	.byte	0x00, 0xf5, 0x21, 0x00


	//----- nvinfo : EIATTR_KPARAM_INFO
	.align		4
.L_13:
        /*0038*/ 	.byte	0x04, 0x17
        /*003a*/ 	.short	(.L_15 - .L_14)
.L_14:
        /*003c*/ 	.word	0x00000000
        /*0040*/ 	.short	0x0001
        /*0042*/ 	.short	0x0008
        /*0044*/ 	.byte	0x00, 0xf0, 0x11, 0x00


	//----- nvinfo : EIATTR_KPARAM_INFO
	.align		4
.L_15:
        /*0048*/ 	.byte	0x04, 0x17
        /*004a*/ 	.short	(.L_17 - .L_16)
.L_16:
        /*004c*/ 	.word	0x00000000
        /*0050*/ 	.short	0x0000
        /*0052*/ 	.short	0x0000
        /*0054*/ 	.byte	0x00, 0xf5, 0x21, 0x00


	//----- nvinfo : EIATTR_SPARSE_MMA_MASK
	.align		4
.L_17:
        /*0058*/ 	.byte	0x03, 0x50
        /*005a*/ 	.short	0x0000


	//----- nvinfo : EIATTR_MAXREG_COUNT
	.align		4
        /*005c*/ 	.byte	0x03, 0x1b
        /*005e*/ 	.short	0x00ff


	//----- nvinfo : EIATTR_MERCURY_ISA_VERSION
	.align		4
        /*0060*/ 	.byte	0x03, 0x5f
        /*0062*/ 	.short	0x0101


	//----- nvinfo : EIATTR_VRC_CTA_INIT_COUNT
	.align		4
        /*0064*/ 	.byte	0x02, 0x4a
	.zero		1
	.zero		1


	//----- nvinfo : EIATTR_EXIT_INSTR_OFFSETS
	.align		4
        /*0068*/ 	.byte	0x04, 0x1c
        /*006a*/ 	.short	(.L_19 - .L_18)


	//   ....[0]....
.L_18:
        /*006c*/ 	.word	0x00000280


	//   ....[1]....
        /*0070*/ 	.word	0x000005f0


	//   ....[2]....
        /*0074*/ 	.word	0x000007e0


	//----- nvinfo : EIATTR_CRS_STACK_SIZE
	.align		4
.L_19:
        /*0078*/ 	.byte	0x04, 0x1e
        /*007a*/ 	.short	(.L_21 - .L_20)
.L_20:
        /*007c*/ 	.word	0x00000000


	//----- nvinfo : EIATTR_CBANK_PARAM_SIZE
	.align		4
.L_21:
        /*0080*/ 	.byte	0x03, 0x19
        /*0082*/ 	.short	0x0028


	//----- nvinfo : EIATTR_PARAM_CBANK
	.align		4
        /*0084*/ 	.byte	0x04, 0x0a
        /*0086*/ 	.short	(.L_23 - .L_22)
	.align		4
.L_22:
        /*0088*/ 	.word	index@(.nv.constant0._Z1fPciS_iS_)
        /*008c*/ 	.short	0x0380
        /*008e*/ 	.short	0x0028


	//----- nvinfo : EIATTR_SW_WAR
	.align		4
.L_23:
        /*0090*/ 	.byte	0x04, 0x36
        /*0092*/ 	.short	(.L_25 - .L_24)
.L_24:
        /*0094*/ 	.word	0x00000008
.L_25:


//--------------------- .nv.callgraph             --------------------------
	.section	.nv.callgraph,"",@"SHT_CUDA_CALLGRAPH"
	.align	4
	.sectionentsize	8
	.align		4
        /*0000*/ 	.word	0x00000000
	.align		4
        /*0004*/ 	.word	0xffffffff
	.align		4
        /*0008*/ 	.word	0x00000000
	.align		4
        /*000c*/ 	.word	0xfffffffe
	.align		4
        /*0010*/ 	.word	0x00000000
	.align		4
        /*0014*/ 	.word	0xfffffffd
	.align		4
        /*0018*/ 	.word	0x00000000
	.align		4
        /*001c*/ 	.word	0xfffffffc


//--------------------- .text._Z1fPciS_iS_        --------------------------
	.section	.text._Z1fPciS_iS_,"ax",@progbits
	.align	128
        .global         _Z1fPciS_iS_
        .type           _Z1fPciS_iS_,@function
        .size           _Z1fPciS_iS_,(.L_x_5 - _Z1fPciS_iS_)
        .other          _Z1fPciS_iS_,@"STO_CUDA_ENTRY STV_DEFAULT"
_Z1fPciS_iS_:
.text._Z1fPciS_iS_:
[----:B------:R-:W-:Y:S08]  /*0000*/  LDC R1, c[0x0][0x37c] ;  /* 0x0000df00ff017b82 */ /* 0x000ff00000000800 */
[----:B------:R-:W0:Y:S01]  /*0010*/  LDC R6, c[0x0][0x360] ;  /* 0x0000d800ff067b82 */ /* 0x000e220000000800 */
[----:B------:R-:W0:Y:S07]  /*0020*/  LDCU UR4, c[0x0][0x370] ;  /* 0x00006e00ff0477ac */ /* 0x000e2e0008000800 */
[----:B------:R-:W1:Y:S01]  /*0030*/  LDC R3, c[0x0][0x388] ;  /* 0x0000e200ff037b82 */ /* 0x000e620000000800 */
[----:B0-----:R-:W-:-:S07]  /*0040*/  IMAD R0, R6, UR4, RZ ;  /* 0x0000000406007c24 */ /* 0x001fce000f8e02ff */
[----:B------:R-:W0:Y:S01]  /*0050*/  S2UR UR4, SR_CTAID.X ;  /* 0x00000000000479c3 */ /* 0x000e220000002500 */
[-C--:B------:R-:W-:Y:S02]  /*0060*/  IABS R11, R0.reuse ;  /* 0x00000000000b7213 */ /* 0x080fe40000000000 */
[----:B------:R-:W-:Y:S02]  /*0070*/  IABS R10, R0 ;  /* 0x00000000000a7213 */ /* 0x000fe40000000000 */
[----:B------:R-:W2:Y:S01]  /*0080*/  I2F.RP R2, R11 ;  /* 0x0000000b00027306 */ /* 0x000ea20000209400 */
[----:B-1----:R-:W-:Y:S02]  /*0090*/  IADD3 R7, PT, PT, R0, -0x1, R3 ;  /* 0xffffffff00077810 */ /* 0x002fe40007ffe003 */
[----:B------:R-:W-:-:S05]  /*00a0*/  IMAD.MOV R10, RZ, RZ, -R10 ;  /* 0x000000ffff0a7224 */ /* 0x000fca00078e0a0a */
[----:B--2---:R-:W1:Y:S02]  /*00b0*/  MUFU.RCP R2, R2 ;  /* 0x0000000200027308 */ /* 0x004e640000001000 */
[----:B-1----:R-:W-:Y:S01]  /*00c0*/  VIADD R4, R2, 0xffffffe ;  /* 0x0ffffffe02047836 */ /* 0x002fe20000000000 */
[----:B------:R-:W-:Y:S02]  /*00d0*/  IABS R2, R7 ;  /* 0x0000000700027213 */ /* 0x000fe40000000000 */
[----:B------:R-:W-:-:S03]  /*00e0*/  LOP3.LUT R7, R7, R0, RZ, 0x3c, !PT ;  /* 0x0000000007077212 */ /* 0x000fc600078e3cff */
[----:B------:R1:W2:Y:S01]  /*00f0*/  F2I.FTZ.U32.TRUNC.NTZ R5, R4 ;  /* 0x0000000400057305 */ /* 0x0002a2000021f000 */
[----:B------:R-:W-:Y:S02]  /*0100*/  ISETP.GE.AND P1, PT, R7, RZ, PT ;  /* 0x000000ff0700720c */ /* 0x000fe40003f26270 */
[----:B------:R-:W-:Y:S01]  /*0110*/  SHF.R.S32.HI R7, RZ, 0x1f, R3 ;  /* 0x0000001fff077819 */ /* 0x000fe20000011403 */
[----:B-1----:R-:W-:Y:S02]  /*0120*/  IMAD.MOV.U32 R4, RZ, RZ, RZ ;  /* 0x000000ffff047224 */ /* 0x002fe400078e00ff */
[----:B--2---:R-:W-:-:S04]  /*0130*/  IMAD.MOV R8, RZ, RZ, -R5 ;  /* 0x000000ffff087224 */ /* 0x004fc800078e0a05 */
[----:B------:R-:W-:-:S04]  /*0140*/  IMAD R9, R8, R11, RZ ;  /* 0x0000000b08097224 */ /* 0x000fc800078e02ff */
[----:B------:R-:W-:Y:S02]  /*0150*/  IMAD.HI.U32 R5, R5, R9, R4 ;  /* 0x0000000905057227 */ /* 0x000fe400078e0004 */
[----:B------:R-:W0:Y:S02]  /*0160*/  S2R R9, SR_TID.X ;  /* 0x0000000000097919 */ /* 0x000e240000002100 */
[----:B------:R-:W-:Y:S02]  /*0170*/  IMAD.MOV.U32 R4, RZ, RZ, R10 ;  /* 0x000000ffff047224 */ /* 0x000fe400078e000a */
[----:B------:R-:W-:-:S04]  /*0180*/  IMAD.HI.U32 R5, R5, R2, RZ ;  /* 0x0000000205057227 */ /* 0x000fc800078e00ff */
[----:B------:R-:W-:-:S05]  /*0190*/  IMAD R2, R5, R4, R2 ;  /* 0x0000000405027224 */ /* 0x000fca00078e0202 */
[----:B------:R-:W-:-:S13]  /*01a0*/  ISETP.GT.U32.AND P2, PT, R11, R2, PT ;  /* 0x000000020b00720c */ /* 0x000fda0003f44070 */
[----:B------:R-:W-:Y:S02]  /*01b0*/  @!P2 IMAD.IADD R2, R2, 0x1, -R11 ;  /* 0x000000010202a824 */ /* 0x000fe400078e0a0b */
[----:B------:R-:W-:Y:S01]  /*01c0*/  @!P2 VIADD R5, R5, 0x1 ;  /* 0x000000010505a836 */ /* 0x000fe20000000000 */
[----:B------:R-:W-:Y:S02]  /*01d0*/  ISETP.NE.AND P2, PT, R0, RZ, PT ;  /* 0x000000ff0000720c */ /* 0x000fe40003f45270 */
[----:B------:R-:W-:Y:S01]  /*01e0*/  ISETP.GE.U32.AND P0, PT, R2, R11, PT ;  /* 0x0000000b0200720c */ /* 0x000fe20003f06070 */
[----:B0-----:R-:W-:-:S12]  /*01f0*/  IMAD R6, R6, UR4, R9 ;  /* 0x0000000406067c24 */ /* 0x001fd8000f8e0209 */
[----:B------:R-:W-:-:S04]  /*0200*/  @P0 VIADD R5, R5, 0x1 ;  /* 0x0000000105050836 */ /* 0x000fc80000000000 */
[----:B------:R-:W-:-:S04]  /*0210*/  IMAD.MOV.U32 R11, RZ, RZ, R5 ;  /* 0x000000ffff0b7224 */ /* 0x000fc800078e0005 */
[----:B------:R-:W-:Y:S01]  /*0220*/  @!P1 IMAD.MOV R11, RZ, RZ, -R11 ;  /* 0x000000ffff0b9224 */ /* 0x000fe200078e0a0b */
[----:B------:R-:W-:-:S05]  /*0230*/  @!P2 LOP3.LUT R11, RZ, R0, RZ, 0x33, !PT ;  /* 0x00000000ff0ba212 */ /* 0x000fca00078e33ff */
[----:B------:R-:W-:-:S03]  /*0240*/  IMAD.WIDE R4, R11, R6, RZ ;  /* 0x000000060b047225 */ /* 0x000fc600078e02ff */
[----:B------:R-:W-:-:S04]  /*0250*/  ISETP.GE.U32.AND P0, PT, R4, R3, PT ;  /* 0x000000030400720c */ /* 0x000fc80003f06070 */
[----:B------:R-:W-:-:S04]  /*0260*/  ISETP.GE.AND.EX P0, PT, R5, R7, PT, P0 ;  /* 0x000000070500720c */ /* 0x000fc80003f06300 */
[----:B------:R-:W-:-:S13]  /*0270*/  ISETP.LT.OR P0, PT, R11, 0x1, P0 ;  /* 0x000000010b00780c */ /* 0x000fda0000701670 */
[----:B------:R-:W-:Y:S05]  /*0280*/  @P0 EXIT ;  /* 0x000000000000094d */ /* 0x000fea0003800000 */
[----:B------:R-:W-:Y:S01]  /*0290*/  SHF.R.S32.HI R9, RZ, 0x1f, R11 ;  /* 0x0000001fff097819 */ /* 0x000fe2000001140b */
[----:B------:R-:W0:Y:S01]  /*02a0*/  LDCU.64 UR4, c[0x0][0x390] ;  /* 0x00007200ff0477ac */ /* 0x000e220008000a00 */
[----:B------:R-:W-:Y:S01]  /*02b0*/  IADD3 R0, P0, PT, R11, R4, RZ ;  /* 0x000000040b007210 */ /* 0x000fe20007f1e0ff */
[----:B------:R-:W-:Y:S01]  /*02c0*/  BSSY.RECONVERGENT B0, `(.L_x_0) ;  /* 0x0000032000007945 */ /* 0x000fe20003800200 */
[----:B------:R-:W-:Y:S01]  /*02d0*/  IMAD.MOV.U32 R10, RZ, RZ, R4 ;  /* 0x000000ffff0a7224 */ /* 0x000fe200078e0004 */
[----:B------:R-:W1:Y:S02]  /*02e0*/  LDCU.64 UR8, c[0x0][0x358] ;  /* 0x00006b00ff0877ac */ /* 0x000e640008000a00 */
[----:B------:R-:W-:Y:S01]  /*02f0*/  IMAD.X R8, R5, 0x1, R9, P0 ;  /* 0x0000000105087824 */ /* 0x000fe200000e0609 */
[----:B------:R-:W-:Y:S01]  /*0300*/  ISETP.LT.U32.AND P0, PT, R0, R3, PT ;  /* 0x000000030000720c */ /* 0x000fe20003f01070 */
[----:B------:R-:W2:Y:S01]  /*0310*/  LDCU.64 UR6, c[0x0][0x380] ;  /* 0x00007000ff0677ac */ /* 0x000ea20008000a00 */
[----:B------:R-:W-:-:S02]  /*0320*/  IADD3 R9, P1, PT, R4, 0x1, RZ ;  /* 0x0000000104097810 */ /* 0x000fc40007f3e0ff */
[----:B------:R-:W-:-:S03]  /*0330*/  ISETP.LT.AND.EX P0, PT, R8, R7, PT, P0 ;  /* 0x000000070800720c */ /* 0x000fc60003f01300 */
[----:B------:R-:W-:Y:S01]  /*0340*/  IMAD.X R11, RZ, RZ, R5, P1 ;  /* 0x000000ffff0b7224 */ /* 0x000fe200008e0605 */
[----:B------:R-:W-:Y:S02]  /*0350*/  SEL R0, R0, R3, P0 ;  /* 0x0000000300007207 */ /* 0x000fe40000000000 */
[----:B------:R-:W-:Y:S02]  /*0360*/  SEL R8, R8, R7, P0 ;  /* 0x0000000708087207 */ /* 0x000fe40000000000 */
[----:B------:R-:W-:-:S04]  /*0370*/  ISETP.GT.U32.AND P0, PT, R0, R9, PT ;  /* 0x000000090000720c */ /* 0x000fc80003f04070 */
[----:B------:R-:W-:-:S04]  /*0380*/  ISETP.GT.AND.EX P0, PT, R8, R11, PT, P0 ;  /* 0x0000000b0800720c */ /* 0x000fc80003f04300 */
[----:B------:R-:W-:-:S04]  /*0390*/  SEL R9, R0, R9, P0 ;  /* 0x0000000900097207 */ /* 0x000fc80000000000 */
[----:B------:R-:W-:Y:S01]  /*03a0*/  IADD3 R2, P2, PT, R4, -R9, RZ ;  /* 0x8000000904027210 */ /* 0x000fe20007f5e0ff */
[----:B------:R-:W-:Y:S02]  /*03b0*/  IMAD.IADD R3, R9, 0x1, -R4 ;  /* 0x0000000109037824 */ /* 0x000fe400078e0a04 */
[----:B------:R-:W-:Y:S01]  /*03c0*/  IMAD.MOV.U32 R9, RZ, RZ, R5 ;  /* 0x000000ffff097224 */ /* 0x000fe200078e0005 */
[----:B------:R-:W-:Y:S02]  /*03d0*/  ISETP.GT.U32.AND P1, PT, R2, -0x4, PT ;  /* 0xfffffffc0200780c */ /* 0x000fe40003f24070 */
[----:B------:R-:W-:Y:S02]  /*03e0*/  LOP3.LUT R12, R3, 0x3, RZ, 0xc0, !PT ;  /* 0x00000003030c7812 */ /* 0x000fe400078ec0ff */
[----:B------:R-:W-:Y:S02]  /*03f0*/  SEL R3, R8, R11, P0 ;  /* 0x0000000b08037207 */ /* 0x000fe40000000000 */
[----:B------:R-:W-:-:S03]  /*0400*/  ISETP.NE.U32.AND P0, PT, R12, RZ, PT ;  /* 0x000000ff0c00720c */ /* 0x000fc60003f05070 */
[----:B------:R-:W-:Y:S01]  /*0410*/  IMAD.X R3, R5, 0x1, ~R3, P2 ;  /* 0x0000000105037824 */ /* 0x000fe200010e0e03 */
[----:B------:R-:W-:Y:S02]  /*0420*/  ISETP.NE.AND.EX P0, PT, RZ, RZ, PT, P0 ;  /* 0x000000ffff00720c */ /* 0x000fe40003f05300 */
[C---:B0-----:R-:W-:Y:S02]  /*0430*/  IADD3 R2, P2, PT, R6.reuse, UR4, RZ ;  /* 0x0000000406027c10 */ /* 0x041fe4000ff5e0ff */
[----:B------:R-:W-:Y:S02]  /*0440*/  ISETP.GT.U32.AND.EX P1, PT, R3, -0x1, PT, P1 ;  /* 0xffffffff0300780c */ /* 0x000fe40003f24110 */
[----:B------:R-:W-:-:S07]  /*0450*/  LEA.HI.X.SX32 R3, R6, UR5, 0x1, P2 ;  /* 0x0000000506037c11 */ /* 0x000fce00090f0eff */
[----:B-12---:R-:W-:Y:S05]  /*0460*/  @!P0 BRA `(.L_x_1) ;  /* 0x00000000005c8947 */ /* 0x006fea0003800000 */
[----:B------:R-:W0:Y:S01]  /*0470*/  LDC R14, c[0x0][0x398] ;  /* 0x0000e600ff0e7b82 */ /* 0x000e220000000800 */
[----:B------:R-:W0:Y:S01]  /*0480*/  LDCU.64 UR4, c[0x0][0x3a0] ;  /* 0x00007400ff0477ac */ /* 0x000e220008000a00 */
[----:B------:R-:W-:Y:S01]  /*0490*/  IADD3 R12, P2, PT, RZ, -R12, RZ ;  /* 0x8000000cff0c7210 */ /* 0x000fe20007f5e0ff */
[----:B------:R-:W-:Y:S02]  /*04a0*/  IMAD.MOV.U32 R10, RZ, RZ, R4 ;  /* 0x000000ffff0a7224 */ /* 0x000fe400078e0004 */
[----:B------:R-:W-:Y:S02]  /*04b0*/  IMAD.MOV.U32 R9, RZ, RZ, R5 ;  /* 0x000000ffff097224 */ /* 0x000fe400078e0005 */
[----:B------:R-:W-:Y:S01]  /*04c0*/  IMAD.X R13, RZ, RZ, -0x1, P2 ;  /* 0xffffffffff0d7424 */ /* 0x000fe200010e06ff */
[----:B0-----:R-:W-:-:S04]  /*04d0*/  IADD3 R15, P0, PT, R14, UR4, RZ ;  /* 0x000000040e0f7c10 */ /* 0x001fc8000ff1e0ff */
[----:B------:R-:W-:-:S09]  /*04e0*/  LEA.HI.X.SX32 R14, R14, UR5, 0x1, P0 ;  /* 0x000000050e0e7c11 */ /* 0x000fd200080f0eff */
.L_x_2:
[----:B------:R-:W-:Y:S01]  /*04f0*/  IADD3 R4, P0, PT, R10, UR6, RZ ;  /* 0x000000060a047c10 */ /* 0x000fe2000ff1e0ff */
[----:B0-----:R-:W2:Y:S03]  /*0500*/  LDG.E.U8 R11, desc[UR8][R2.64] ;  /* 0x00000008020b7981 */ /* 0x001ea6000c1e1100 */
[----:B------:R-:W-:-:S05]  /*0510*/  IADD3.X R5, PT, PT, R9, UR7, RZ, P0, !PT ;  /* 0x0000000709057c10 */ /* 0x000fca00087fe4ff */
[----:B------:R-:W2:Y:S01]  /*0520*/  LDG.E.U8 R4, desc[UR8][R4.64] ;  /* 0x0000000804047981 */ /* 0x000ea2000c1e1100 */
[----:B------:R-:W-:-:S05]  /*0530*/  IADD3 R6, P0, PT, R10, R15, RZ ;  /* 0x0000000f0a067210 */ /* 0x000fca0007f1e0ff */
[----:B------:R-:W-:Y:S01]  /*0540*/  IMAD.X R7, R9, 0x1, R14, P0 ;  /* 0x0000000109077824 */ /* 0x000fe200000e060e */
[----:B------:R-:W-:-:S05]  /*0550*/  IADD3 R12, P0, PT, R12, 0x1, RZ ;  /* 0x000000010c0c7810 */ /* 0x000fca0007f1e0ff */
[----:B------:R-:W-:Y:S01]  /*0560*/  IMAD.X R13, RZ, RZ, R13, P0 ;  /* 0x000000ffff0d7224 */ /* 0x000fe200000e060d */
[----:B------:R-:W-:-:S04]  /*0570*/  ISETP.NE.U32.AND P0, PT, R12, RZ, PT ;  /* 0x000000ff0c00720c */ /* 0x000fc80003f05070 */
[----:B------:R-:W-:Y:S02]  /*0580*/  ISETP.NE.AND.EX P0, PT, R13, RZ, PT, P0 ;  /* 0x000000ff0d00720c */ /* 0x000fe40003f05300 */
[----:B------:R-:W-:-:S05]  /*0590*/  IADD3 R10, P2, PT, R10, 0x1, RZ ;  /* 0x000000010a0a7810 */ /* 0x000fca0007f5e0ff */
[----:B------:R-:W-:Y:S02]  /*05a0*/  IMAD.X R9, RZ, RZ, R9, P2 ;  /* 0x000000ffff097224 */ /* 0x000fe400010e0609 */
[----:B--2---:R-:W-:-:S05]  /*05b0*/  IMAD.IADD R11, R4, 0x1, R11 ;  /* 0x00000001040b7824 */ /* 0x004fca00078e020b */
[----:B------:R0:W-:Y:S01]  /*05c0*/  STG.E.U8 desc[UR8][R6.64], R11 ;  /* 0x0000000b06007986 */ /* 0x0001e2000c101108 */
[----:B------:R-:W-:Y:S05]  /*05d0*/  @P0 BRA `(.L_x_2) ;  /* 0xfffffffc00c40947 */ /* 0x000fea000383ffff */
.L_x_1:
[----:B------:R-:W-:Y:S05]  /*05e0*/  BSYNC.RECONVERGENT B0 ;  /* 0x0000000000007941 */ /* 0x000fea0003800200 */
.L_x_0:
[----:B------:R-:W-:Y:S05]  /*05f0*/  @P1 EXIT ;  /* 0x000000000000194d */ /* 0x000fea0003800000 */
[----:B------:R-:W1:Y:S01]  /*0600*/  LDCU UR4, c[0x0][0x398] ;  /* 0x00007300ff0477ac */ /* 0x000e620008000800 */
[----:B------:R-:W1:Y:S01]  /*0610*/  LDCU.64 UR6, c[0x0][0x3a0] ;  /* 0x00007400ff0677ac */ /* 0x000e620008000a00 */
[----:B------:R-:W2:Y:S01]  /*0620*/  LDCU.64 UR10, c[0x0][0x380] ;  /* 0x00007000ff0a77ac */ /* 0x000ea20008000a00 */
[----:B-1----:R-:W-:-:S04]  /*0630*/  UIADD3 UR6, UP0, UPT, UR4, UR6, URZ ;  /* 0x0000000604067290 */ /* 0x002fc8000ff1e0ff */
[----:B--2---:R-:W-:-:S12]  /*0640*/  ULEA.HI.X.SX32 UR7, UR4, UR7, 0x1, UP0 ;  /* 0x0000000704077291 */ /* 0x004fd800080f0eff */
.L_x_3:
[----:B0-----:R-:W-:Y:S01]  /*0650*/  IADD3 R6, P0, PT, R10, UR10, RZ ;  /* 0x0000000a0a067c10 */ /* 0x001fe2000ff1e0ff */
[----:B------:R-:W2:Y:S03]  /*0660*/  LDG.E.U8 R12, desc[UR8][R2.64] ;  /* 0x00000008020c7981 */ /* 0x000ea6000c1e1100 */
[----:B------:R-:W-:-:S05]  /*0670*/  IADD3.X R7, PT, PT, R9, UR11, RZ, P0, !PT ;  /* 0x0000000b09077c10 */ /* 0x000fca00087fe4ff */
[----:B-1----:R-:W2:Y:S01]  /*0680*/  LDG.E.U8 R11, desc[UR8][R6.64] ;  /* 0x00000008060b7981 */ /* 0x002ea2000c1e1100 */
[----:B------:R-:W-:-:S04]  /*0690*/  IADD3 R4, P0, PT, R10, UR6, RZ ;  /* 0x000000060a047c10 */ /* 0x000fc8000ff1e0ff */
[----:B------:R-:W-:Y:S01]  /*06a0*/  IADD3.X R5, PT, PT, R9, UR7, RZ, P0, !PT ;  /* 0x0000000709057c10 */ /* 0x000fe200087fe4ff */
[----:B--2---:R-:W-:-:S05]  /*06b0*/  IMAD.IADD R11, R11, 0x1, R12 ;  /* 0x000000010b0b7824 */ /* 0x004fca00078e020c */
[----:B------:R1:W-:Y:S04]  /*06c0*/  STG.E.U8 desc[UR8][R4.64], R11 ;  /* 0x0000000b04007986 */ /* 0x0003e8000c101108 */
[----:B------:R-:W2:Y:S04]  /*06d0*/  LDG.E.U8 R12, desc[UR8][R6.64+0x1] ;  /* 0x00000108060c7981 */ /* 0x000ea8000c1e1100 */
[----:B------:R-:W2:Y:S02]  /*06e0*/  LDG.E.U8 R13, desc[UR8][R2.64] ;  /* 0x00000008020d7981 */ /* 0x000ea4000c1e1100 */
[----:B--2---:R-:W-:-:S05]  /*06f0*/  IMAD.IADD R13, R12, 0x1, R13 ;  /* 0x000000010c0d7824 */ /* 0x004fca00078e020d */
[----:B------:R1:W-:Y:S04]  /*0700*/  STG.E.U8 desc[UR8][R4.64+0x1], R13 ;  /* 0x0000010d04007986 */ /* 0x0003e8000c101108 */
[----:B------:R-:W2:Y:S04]  /*0710*/  LDG.E.U8 R12, desc[UR8][R6.64+0x2] ;  /* 0x00000208060c7981 */ /* 0x000ea8000c1e1100 */
[----:B------:R-:W2:Y:S02]  /*0720*/  LDG.E.U8 R15, desc[UR8][R2.64] ;  /* 0x00000008020f7981 */ /* 0x000ea4000c1e1100 */
[----:B--2---:R-:W-:-:S05]  /*0730*/  IMAD.IADD R15, R12, 0x1, R15 ;  /* 0x000000010c0f7824 */ /* 0x004fca00078e020f */
[----:B------:R1:W-:Y:S04]  /*0740*/  STG.E.U8 desc[UR8][R4.64+0x2], R15 ;  /* 0x0000020f04007986 */ /* 0x0003e8000c101108 */
[----:B------:R-:W2:Y:S04]  /*0750*/  LDG.E.U8 R12, desc[UR8][R6.64+0x3] ;  /* 0x00000308060c7981 */ /* 0x000ea8000c1e1100 */
[----:B------:R-:W2:Y:S01]  /*0760*/  LDG.E.U8 R17, desc[UR8][R2.64] ;  /* 0x0000000802117981 */ /* 0x000ea2000c1e1100 */
[----:B------:R-:W-:-:S04]  /*0770*/  IADD3 R10, P1, PT, R10, 0x4, RZ ;  /* 0x000000040a0a7810 */ /* 0x000fc80007f3e0ff */
[----:B------:R-:W-:Y:S01]  /*0780*/  ISETP.GE.U32.AND P0, PT, R10, R0, PT ;  /* 0x000000000a00720c */ /* 0x000fe20003f06070 */
[----:B------:R-:W-:-:S05]  /*0790*/  IMAD.X R9, RZ, RZ, R9, P1 ;  /* 0x000000ffff097224 */ /* 0x000fca00008e0609 */
[----:B------:R-:W-:Y:S01]  /*07a0*/  ISETP.GE.AND.EX P0, PT, R9, R8, PT, P0 ;  /* 0x000000080900720c */ /* 0x000fe20003f06300 */
[----:B--2---:R-:W-:-:S05]  /*07b0*/  IMAD.IADD R17, R12, 0x1, R17 ;  /* 0x000000010c117824 */ /* 0x004fca00078e0211 */
[----:B------:R1:W-:Y:S07]  /*07c0*/  STG.E.U8 desc[UR8][R4.64+0x3], R17 ;  /* 0x0000031104007986 */ /* 0x0003ee000c101108 */
[----:B------:R-:W-:Y:S05]  /*07d0*/  @!P0 BRA `(.L_x_3) ;  /* 0xfffffffc009c8947 */ /* 0x000fea000383ffff */
[----:B------:R-:W-:Y:S05]  /*07e0*/  EXIT ;  /* 0x000000000000794d */ /* 0x000fea0003800000 */
.L_x_4:
[----:B------:R-:W-:-:S00]  /*07f0*/  BRA `(.L_x_4) ;  /* 0xfffffffc00fc7947 */ /* 0x000fc0000383ffff */
[----:B------:R-:W-:-:S00]  /*0800*/  NOP ;  /* 0x0000000000007918 */ /* 0x000fc00000000000 */
[----:B------:R-:W-:-:S00]  /*0810*/  NOP ;  /* 0x0000000000007918 */ /* 0x000fc00000000000 */
[----:B------:R-:W-:-:S00]  /*0820*/  NOP ;  /* 0x0000000000007918 */ /* 0x000fc00000000000 */
[----:B------:R-:W-:-:S00]  /*0830*/  NOP ;  /* 0x0000000000007918 */ /* 0x000fc00000000000 */
[----:B------:R-:W-:-:S00]  /*0840*/  NOP ;  /* 0x0000000000007918 */ /* 0x000fc00000000000 */
[----:B------:R-:W-:-:S00]  /*0850*/  NOP ;  /* 0x0000000000007918 */ /* 0x000fc00000000000 */
[----:B------:R-:W-:-:S00]  /*0860*/  NOP ;  /* 0x0000000000007918 */ /* 0x000fc00000000000 */
[----:B------:R-:W-:-:S00]  /*0870*/  NOP ;  /* 0x0000000000007918 */ /* 0x000fc00000000000 */
.L_x_5:


//--------------------- .nv.shared.reserved.0     --------------------------
	.section	.nv.shared.reserved.0,"aw",@nobits
	.weak		__nv_reservedSMEM_offset_0_alias
	.size		__nv_reservedSMEM_offset_0_alias, 0, 64
	.other		__nv_reservedSMEM_offset_0_alias,@"STO_CUDA_RESERVED_SHARED STV_DEFAULT"
__nv_reservedSMEM_offset_0_alias:
	.zero		0
	.zero		64


//--------------------- .nv.constant0._Z1fPciS_iS_ --------------------------
	.section	.nv.constant0._Z1fPciS_iS_,"a",@progbits
	.sectionflags	@""
	.align	4
.nv.constant0._Z1fPciS_iS_:
	.zero		936


//--------------------- SYMBOLS --------------------------

	.type		.nv.reservedSmem.offset0,@object
	.size		.nv.reservedSmem.offset0,0x4
